//
// Generated by NVIDIA NVVM Compiler
//
// Compiler Build ID: CL-36424714
// Cuda compilation tools, release 13.0, V13.0.88
// Based on NVVM 20.0.0
//

.version 9.0
.target sm_100
.address_size 64

	// .globl	_Z17convolutionRowGPUPfS_ii
.const .align 4 .b8 d_Kernel[68];
// _ZZ17convolutionRowGPUPfS_iiE4data has been demoted
// _ZZ20convolutionColumnGPUPfS_iiiiE4data has been demoted

.visible .entry _Z17convolutionRowGPUPfS_ii(
	.param .u64 .ptr .align 1 _Z17convolutionRowGPUPfS_ii_param_0,
	.param .u64 .ptr .align 1 _Z17convolutionRowGPUPfS_ii_param_1,
	.param .u32 _Z17convolutionRowGPUPfS_ii_param_2,
	.param .u32 _Z17convolutionRowGPUPfS_ii_param_3
)
{
	.reg .pred 	%p<6>;
	.reg .b32 	%r<24>;
	.reg .b32 	%f<56>;
	.reg .b64 	%rd<14>;
	// demoted variable
	.shared .align 4 .b8 _ZZ17convolutionRowGPUPfS_iiE4data[576];
	ld.param.u64 	%rd1, [_Z17convolutionRowGPUPfS_ii_param_0];
	ld.param.u64 	%rd2, [_Z17convolutionRowGPUPfS_ii_param_1];
	ld.param.u32 	%r7, [_Z17convolutionRowGPUPfS_ii_param_2];
	mov.u32 	%r8, %ctaid.x;
	shl.b32 	%r9, %r8, 8;
	shr.s32 	%r1, %r9, 1;
	add.s32 	%r2, %r7, -1;
	mov.u32 	%r10, %ctaid.y;
	shl.b32 	%r11, %r7, 8;
	shr.s32 	%r12, %r11, 8;
	mul.lo.s32 	%r3, %r12, %r10;
	mov.u32 	%r4, %tid.x;
	setp.lt.u32 	%p1, %r4, 8;
	shl.b32 	%r13, %r4, 2;
	mov.u32 	%r14, _ZZ17convolutionRowGPUPfS_iiE4data;
	add.s32 	%r5, %r14, %r13;
	@%p1 bra 	$L__BB0_4;
	add.s32 	%r17, %r4, %r1;
	add.s32 	%r18, %r17, -16;
	setp.lt.s32 	%p2, %r18, 0;
	add.s32 	%r19, %r1, 135;
	min.s32 	%r20, %r19, %r2;
	setp.gt.s32 	%p3, %r18, %r20;
	mov.f32 	%f55, 0f00000000;
	or.pred  	%p4, %p2, %p3;
	@%p4 bra 	$L__BB0_3;
	cvt.s64.s32 	%rd3, %r3;
	cvt.s64.s32 	%rd4, %r1;
	cvt.u64.u32 	%rd5, %r4;
	add.s64 	%rd6, %rd5, %rd4;
	add.s64 	%rd7, %rd6, %rd3;
	cvta.to.global.u64 	%rd8, %rd2;
	shl.b64 	%rd9, %rd7, 2;
	add.s64 	%rd10, %rd8, %rd9;
	ld.global.f32 	%f55, [%rd10+-64];
$L__BB0_3:
	st.shared.f32 	[%r5+-32], %f55;
$L__BB0_4:
	bar.sync 	0;
	add.s32 	%r6, %r4, %r1;
	add.s32 	%r21, %r1, 127;
	min.s32 	%r22, %r21, %r2;
	setp.gt.s32 	%p5, %r6, %r22;
	@%p5 bra 	$L__BB0_6;
	ld.shared.f32 	%f4, [%r5];
	ld.const.f32 	%f5, [d_Kernel+64];
	fma.rn.f32 	%f6, %f4, %f5, 0f00000000;
	ld.shared.f32 	%f7, [%r5+4];
	ld.const.f32 	%f8, [d_Kernel+60];
	fma.rn.f32 	%f9, %f7, %f8, %f6;
	ld.shared.f32 	%f10, [%r5+8];
	ld.const.f32 	%f11, [d_Kernel+56];
	fma.rn.f32 	%f12, %f10, %f11, %f9;
	ld.shared.f32 	%f13, [%r5+12];
	ld.const.f32 	%f14, [d_Kernel+52];
	fma.rn.f32 	%f15, %f13, %f14, %f12;
	ld.shared.f32 	%f16, [%r5+16];
	ld.const.f32 	%f17, [d_Kernel+48];
	fma.rn.f32 	%f18, %f16, %f17, %f15;
	ld.shared.f32 	%f19, [%r5+20];
	ld.const.f32 	%f20, [d_Kernel+44];
	fma.rn.f32 	%f21, %f19, %f20, %f18;
	ld.shared.f32 	%f22, [%r5+24];
	ld.const.f32 	%f23, [d_Kernel+40];
	fma.rn.f32 	%f24, %f22, %f23, %f21;
	ld.shared.f32 	%f25, [%r5+28];
	ld.const.f32 	%f26, [d_Kernel+36];
	fma.rn.f32 	%f27, %f25, %f26, %f24;
	ld.shared.f32 	%f28, [%r5+32];
	ld.const.f32 	%f29, [d_Kernel+32];
	fma.rn.f32 	%f30, %f28, %f29, %f27;
	ld.shared.f32 	%f31, [%r5+36];
	ld.const.f32 	%f32, [d_Kernel+28];
	fma.rn.f32 	%f33, %f31, %f32, %f30;
	ld.shared.f32 	%f34, [%r5+40];
	ld.const.f32 	%f35, [d_Kernel+24];
	fma.rn.f32 	%f36, %f34, %f35, %f33;
	ld.shared.f32 	%f37, [%r5+44];
	ld.const.f32 	%f38, [d_Kernel+20];
	fma.rn.f32 	%f39, %f37, %f38, %f36;
	ld.shared.f32 	%f40, [%r5+48];
	ld.const.f32 	%f41, [d_Kernel+16];
	fma.rn.f32 	%f42, %f40, %f41, %f39;
	ld.shared.f32 	%f43, [%r5+52];
	ld.const.f32 	%f44, [d_Kernel+12];
	fma.rn.f32 	%f45, %f43, %f44, %f42;
	ld.shared.f32 	%f46, [%r5+56];
	ld.const.f32 	%f47, [d_Kernel+8];
	fma.rn.f32 	%f48, %f46, %f47, %f45;
	ld.shared.f32 	%f49, [%r5+60];
	ld.const.f32 	%f50, [d_Kernel+4];
	fma.rn.f32 	%f51, %f49, %f50, %f48;
	ld.shared.f32 	%f52, [%r5+64];
	ld.const.f32 	%f53, [d_Kernel];
	fma.rn.f32 	%f54, %f52, %f53, %f51;
	add.s32 	%r23, %r3, %r6;
	cvta.to.global.u64 	%rd11, %rd1;
	mul.wide.s32 	%rd12, %r23, 4;
	add.s64 	%rd13, %rd11, %rd12;
	st.global.f32 	[%rd13], %f54;
$L__BB0_6:
	ret;

}
	// .globl	_Z20convolutionColumnGPUPfS_iiii
.visible .entry _Z20convolutionColumnGPUPfS_iiii(
	.param .u64 .ptr .align 1 _Z20convolutionColumnGPUPfS_iiii_param_0,
	.param .u64 .ptr .align 1 _Z20convolutionColumnGPUPfS_iiii_param_1,
	.param .u32 _Z20convolutionColumnGPUPfS_iiii_param_2,
	.param .u32 _Z20convolutionColumnGPUPfS_iiii_param_3,
	.param .u32 _Z20convolutionColumnGPUPfS_iiii_param_4,
	.param .u32 _Z20convolutionColumnGPUPfS_iiii_param_5
)
{
	.reg .pred 	%p<24>;
	.reg .b32 	%r<143>;
	.reg .b32 	%f<72>;
	.reg .b64 	%rd<18>;
	// demoted variable
	.shared .align 4 .b8 _ZZ20convolutionColumnGPUPfS_iiiiE4data[4096];
	ld.param.u64 	%rd5, [_Z20convolutionColumnGPUPfS_iiii_param_1];
	ld.param.u32 	%r81, [_Z20convolutionColumnGPUPfS_iiii_param_2];
	ld.param.u32 	%r78, [_Z20convolutionColumnGPUPfS_iiii_param_3];
	ld.param.u32 	%r79, [_Z20convolutionColumnGPUPfS_iiii_param_4];
	ld.param.u32 	%r80, [_Z20convolutionColumnGPUPfS_iiii_param_5];
	cvta.to.global.u64 	%rd1, %rd5;
	mov.u32 	%r82, %ctaid.y;
	mul.lo.s32 	%r1, %r82, 48;
	add.s32 	%r83, %r1, 47;
	add.s32 	%r2, %r1, -8;
	add.s32 	%r3, %r1, 55;
	add.s32 	%r84, %r78, -1;
	min.s32 	%r4, %r83, %r84;
	max.s32 	%r5, %r2, 0;
	mov.u32 	%r85, %ctaid.x;
	shl.b32 	%r86, %r85, 8;
	shr.s32 	%r87, %r86, 4;
	mov.u32 	%r6, %tid.x;
	add.s32 	%r7, %r87, %r6;
	mov.u32 	%r8, %tid.y;
	shl.b32 	%r88, %r8, 4;
	add.s32 	%r127, %r88, %r6;
	add.s32 	%r138, %r2, %r8;
	shl.b32 	%r89, %r81, 8;
	shr.s32 	%r11, %r89, 8;
	mad.lo.s32 	%r126, %r11, %r138, %r7;
	setp.gt.s32 	%p1, %r138, %r3;
	@%p1 bra 	$L__BB1_18;
	mov.u32 	%r13, %ntid.y;
	add.s32 	%r90, %r8, %r13;
	add.s32 	%r91, %r2, %r90;
	add.s32 	%r92, %r1, 56;
	max.s32 	%r93, %r91, %r92;
	sub.s32 	%r94, %r93, %r90;
	add.s32 	%r95, %r94, 8;
	setp.ne.s32 	%p2, %r95, %r1;
	selp.u32 	%r96, 1, 0, %p2;
	add.s32 	%r97, %r1, %r96;
	sub.s32 	%r98, %r95, %r97;
	div.u32 	%r99, %r98, %r13;
	add.s32 	%r14, %r99, %r96;
	and.b32  	%r100, %r14, 3;
	setp.eq.s32 	%p3, %r100, 3;
	@%p3 bra 	$L__BB1_7;
	add.s32 	%r125, %r8, %r1;
	shl.b32 	%r101, %r8, 6;
	shl.b32 	%r102, %r6, 2;
	add.s32 	%r103, %r101, %r102;
	mov.u32 	%r104, _ZZ20convolutionColumnGPUPfS_iiiiE4data;
	add.s32 	%r124, %r104, %r103;
	shl.b32 	%r17, %r79, 2;
	add.s32 	%r105, %r14, 1;
	and.b32  	%r106, %r105, 3;
	neg.s32 	%r123, %r106;
$L__BB1_3:
	.pragma "nounroll";
	add.s32 	%r107, %r125, -8;
	mul.wide.s32 	%rd6, %r126, 4;
	add.s64 	%rd2, %rd1, %rd6;
	setp.lt.s32 	%p4, %r107, %r5;
	setp.le.s32 	%p5, %r78, %r107;
	mov.f32 	%f67, 0f00000000;
	or.pred  	%p6, %p4, %p5;
	@%p6 bra 	$L__BB1_5;
	ld.global.f32 	%f67, [%rd2];
$L__BB1_5:
	st.shared.f32 	[%r124], %f67;
	add.s32 	%r127, %r127, %r79;
	add.s32 	%r126, %r126, %r80;
	add.s32 	%r125, %r125, %r13;
	add.s32 	%r124, %r124, %r17;
	add.s32 	%r123, %r123, 1;
	setp.ne.s32 	%p7, %r123, 0;
	@%p7 bra 	$L__BB1_3;
	add.s32 	%r138, %r125, -8;
$L__BB1_7:
	setp.lt.u32 	%p8, %r14, 3;
	@%p8 bra 	$L__BB1_18;
	shl.b32 	%r108, %r13, 1;
	add.s32 	%r137, %r138, %r108;
	mad.lo.s32 	%r136, %r13, 3, %r138;
	add.s32 	%r135, %r13, %r138;
	shl.b32 	%r109, %r80, 1;
	add.s32 	%r134, %r126, %r109;
	shl.b32 	%r37, %r80, 2;
	mad.lo.s32 	%r133, %r80, 3, %r126;
	add.s32 	%r132, %r126, %r80;
	shl.b32 	%r40, %r79, 2;
	shl.b32 	%r110, %r127, 2;
	mov.u32 	%r111, _ZZ20convolutionColumnGPUPfS_iiiiE4data;
	add.s32 	%r131, %r111, %r110;
	shl.b32 	%r42, %r79, 4;
	shl.b32 	%r43, %r79, 3;
	mul.lo.s32 	%r44, %r79, 12;
$L__BB1_9:
	setp.lt.s32 	%p9, %r138, %r5;
	setp.le.s32 	%p10, %r78, %r138;
	mov.f32 	%f68, 0f00000000;
	or.pred  	%p11, %p9, %p10;
	@%p11 bra 	$L__BB1_11;
	mul.wide.s32 	%rd7, %r126, 4;
	add.s64 	%rd8, %rd1, %rd7;
	ld.global.f32 	%f68, [%rd8];
$L__BB1_11:
	st.shared.f32 	[%r131], %f68;
	setp.lt.s32 	%p12, %r135, %r5;
	setp.le.s32 	%p13, %r78, %r135;
	mov.f32 	%f69, 0f00000000;
	or.pred  	%p14, %p12, %p13;
	@%p14 bra 	$L__BB1_13;
	mul.wide.s32 	%rd9, %r132, 4;
	add.s64 	%rd10, %rd1, %rd9;
	ld.global.f32 	%f69, [%rd10];
$L__BB1_13:
	add.s32 	%r112, %r131, %r40;
	st.shared.f32 	[%r112], %f69;
	add.s32 	%r54, %r126, %r80;
	add.s32 	%r55, %r138, %r13;
	setp.lt.s32 	%p15, %r137, %r5;
	setp.le.s32 	%p16, %r78, %r137;
	mov.f32 	%f70, 0f00000000;
	or.pred  	%p17, %p15, %p16;
	@%p17 bra 	$L__BB1_15;
	mul.wide.s32 	%rd11, %r134, 4;
	add.s64 	%rd12, %rd1, %rd11;
	ld.global.f32 	%f70, [%rd12];
$L__BB1_15:
	add.s32 	%r113, %r131, %r43;
	st.shared.f32 	[%r113], %f70;
	add.s32 	%r56, %r54, %r80;
	add.s32 	%r57, %r55, %r13;
	setp.lt.s32 	%p18, %r136, %r5;
	setp.le.s32 	%p19, %r78, %r136;
	mov.f32 	%f71, 0f00000000;
	or.pred  	%p20, %p18, %p19;
	@%p20 bra 	$L__BB1_17;
	mul.wide.s32 	%rd13, %r133, 4;
	add.s64 	%rd14, %rd1, %rd13;
	ld.global.f32 	%f71, [%rd14];
$L__BB1_17:
	add.s32 	%r114, %r131, %r44;
	st.shared.f32 	[%r114], %f71;
	add.s32 	%r115, %r56, %r80;
	add.s32 	%r126, %r115, %r80;
	add.s32 	%r116, %r57, %r13;
	add.s32 	%r138, %r116, %r13;
	shl.b32 	%r117, %r13, 2;
	add.s32 	%r137, %r137, %r117;
	add.s32 	%r136, %r136, %r117;
	add.s32 	%r135, %r135, %r117;
	add.s32 	%r134, %r134, %r37;
	add.s32 	%r133, %r133, %r37;
	add.s32 	%r132, %r132, %r37;
	add.s32 	%r131, %r131, %r42;
	setp.le.s32 	%p21, %r138, %r3;
	@%p21 bra 	$L__BB1_9;
$L__BB1_18:
	bar.sync 	0;
	add.s32 	%r141, %r1, %r8;
	mad.lo.s32 	%r142, %r11, %r141, %r7;
	setp.gt.s32 	%p22, %r141, %r4;
	@%p22 bra 	$L__BB1_21;
	ld.param.u64 	%rd17, [_Z20convolutionColumnGPUPfS_iiii_param_0];
	mov.u32 	%r69, %ntid.y;
	ld.const.f32 	%f11, [d_Kernel+64];
	ld.const.f32 	%f12, [d_Kernel+60];
	ld.const.f32 	%f13, [d_Kernel+56];
	ld.const.f32 	%f14, [d_Kernel+52];
	ld.const.f32 	%f15, [d_Kernel+48];
	ld.const.f32 	%f16, [d_Kernel+44];
	ld.const.f32 	%f17, [d_Kernel+40];
	ld.const.f32 	%f18, [d_Kernel+36];
	ld.const.f32 	%f19, [d_Kernel+32];
	ld.const.f32 	%f20, [d_Kernel+28];
	ld.const.f32 	%f21, [d_Kernel+24];
	ld.const.f32 	%f22, [d_Kernel+20];
	ld.const.f32 	%f23, [d_Kernel+16];
	ld.const.f32 	%f24, [d_Kernel+12];
	ld.const.f32 	%f25, [d_Kernel+8];
	ld.const.f32 	%f26, [d_Kernel+4];
	ld.const.f32 	%f27, [d_Kernel];
	shl.b32 	%r118, %r8, 6;
	shl.b32 	%r119, %r6, 2;
	add.s32 	%r120, %r118, %r119;
	mov.u32 	%r121, _ZZ20convolutionColumnGPUPfS_iiiiE4data;
	add.s32 	%r122, %r120, %r121;
	add.s32 	%r140, %r122, 512;
	shl.b32 	%r71, %r79, 2;
	cvta.to.global.u64 	%rd3, %rd17;
$L__BB1_20:
	mul.wide.s32 	%rd15, %r142, 4;
	add.s64 	%rd16, %rd3, %rd15;
	ld.shared.f32 	%f33, [%r140+-512];
	fma.rn.f32 	%f34, %f33, %f11, 0f00000000;
	ld.shared.f32 	%f35, [%r140+-448];
	fma.rn.f32 	%f36, %f35, %f12, %f34;
	ld.shared.f32 	%f37, [%r140+-384];
	fma.rn.f32 	%f38, %f37, %f13, %f36;
	ld.shared.f32 	%f39, [%r140+-320];
	fma.rn.f32 	%f40, %f39, %f14, %f38;
	ld.shared.f32 	%f41, [%r140+-256];
	fma.rn.f32 	%f42, %f41, %f15, %f40;
	ld.shared.f32 	%f43, [%r140+-192];
	fma.rn.f32 	%f44, %f43, %f16, %f42;
	ld.shared.f32 	%f45, [%r140+-128];
	fma.rn.f32 	%f46, %f45, %f17, %f44;
	ld.shared.f32 	%f47, [%r140+-64];
	fma.rn.f32 	%f48, %f47, %f18, %f46;
	ld.shared.f32 	%f49, [%r140];
	fma.rn.f32 	%f50, %f49, %f19, %f48;
	ld.shared.f32 	%f51, [%r140+64];
	fma.rn.f32 	%f52, %f51, %f20, %f50;
	ld.shared.f32 	%f53, [%r140+128];
	fma.rn.f32 	%f54, %f53, %f21, %f52;
	ld.shared.f32 	%f55, [%r140+192];
	fma.rn.f32 	%f56, %f55, %f22, %f54;
	ld.shared.f32 	%f57, [%r140+256];
	fma.rn.f32 	%f58, %f57, %f23, %f56;
	ld.shared.f32 	%f59, [%r140+320];
	fma.rn.f32 	%f60, %f59, %f24, %f58;
	ld.shared.f32 	%f61, [%r140+384];
	fma.rn.f32 	%f62, %f61, %f25, %f60;
	ld.shared.f32 	%f63, [%r140+448];
	fma.rn.f32 	%f64, %f63, %f26, %f62;
	ld.shared.f32 	%f65, [%r140+512];
	fma.rn.f32 	%f66, %f65, %f27, %f64;
	st.global.f32 	[%rd16], %f66;
	add.s32 	%r142, %r142, %r80;
	add.s32 	%r141, %r141, %r69;
	add.s32 	%r140, %r140, %r71;
	setp.le.s32 	%p23, %r141, %r4;
	@%p23 bra 	$L__BB1_20;
$L__BB1_21:
	ret;

}


// ===== COMPILED SASS (sm_100) =====

	.target	sm_100

	.elftype	@"ET_EXEC"


//--------------------- .note.nv.tkinfo           --------------------------
	.section	.note.nv.tkinfo,"",@"SHT_NOTE"
	.sectionflags	@"SHF_NOTE_NV_TKINFO"
	.tkinfo
        /*0018*/ 	.word	0x00000002
        /*0030*/ 	.string	""
        /*0030*/ 	.string	"ptxas"
        /*0030*/ 	.string	"Cuda compilation tools, release 13.0, V13.0.88"
        /*0030*/ 	.string	"Build cuda_13.0.r13.0/compiler.36424714_0"
        /*0030*/ 	.string	"-arch sm_100 -m 64 "



//--------------------- .note.nv.cuinfo           --------------------------
	.section	.note.nv.cuinfo,"",@"SHT_NOTE"
	.sectionflags	@"SHF_NOTE_NV_CUINFO"
        /*0018*/ 	.short	0x0002
        /*001a*/ 	.short	0x0064
        /*001c*/ 	.short	0x0082
	.zero		2


//--------------------- .nv.info                  --------------------------
	.section	.nv.info,"",@"SHT_CUDA_INFO"
	.align	4


	//----- nvinfo : EIATTR_REGCOUNT
	.align		4
        /*0000*/ 	.byte	0x04, 0x2f
        /*0002*/ 	.short	(.L_2 - .L_1)
	.align		4
.L_1:
        /*0004*/ 	.word	index@(_Z17convolutionRowGPUPfS_ii)
        /*0008*/ 	.word	0x0000001a


	//----- nvinfo : EIATTR_FRAME_SIZE
	.align		4
.L_2:
        /*000c*/ 	.byte	0x04, 0x11
        /*000e*/ 	.short	(.L_4 - .L_3)
	.align		4
.L_3:
        /*0010*/ 	.word	index@(_Z17convolutionRowGPUPfS_ii)
        /*0014*/ 	.word	0x00000000


	//----- nvinfo : EIATTR_REGCOUNT
	.align		4
.L_4:
        /*0018*/ 	.byte	0x04, 0x2f
        /*001a*/ 	.short	(.L_6 - .L_5)
	.align		4
.L_5:
        /*001c*/ 	.word	index@(_Z20convolutionColumnGPUPfS_iiii)
        /*0020*/ 	.word	0x00000020


	//----- nvinfo : EIATTR_FRAME_SIZE
	.align		4
.L_6:
        /*0024*/ 	.byte	0x04, 0x11
        /*0026*/ 	.short	(.L_8 - .L_7)
	.align		4
.L_7:
        /*0028*/ 	.word	index@(_Z20convolutionColumnGPUPfS_iiii)
        /*002c*/ 	.word	0x00000000


	//----- nvinfo : EIATTR_MIN_STACK_SIZE
	.align		4
.L_8:
        /*0030*/ 	.byte	0x04, 0x12
        /*0032*/ 	.short	(.L_10 - .L_9)
	.align		4
.L_9:
        /*0034*/ 	.word	index@(_Z20convolutionColumnGPUPfS_iiii)
        /*0038*/ 	.word	0x00000000


	//----- nvinfo : EIATTR_MIN_STACK_SIZE
	.align		4
.L_10:
        /*003c*/ 	.byte	0x04, 0x12
        /*003e*/ 	.short	(.L_12 - .L_11)
	.align		4
.L_11:
        /*0040*/ 	.word	index@(_Z17convolutionRowGPUPfS_ii)
        /*0044*/ 	.word	0x00000000
.L_12:


//--------------------- .nv.compat                --------------------------
	.section	.nv.compat,"",@"SHT_CUDA_COMPAT_INFO"
	.align	4
        /*0000*/ 	.byte	0x02, 0x09, 0x00, 0x00, 0x02, 0x02, 0x01, 0x00, 0x02, 0x05, 0x05, 0x00, 0x03, 0x07, 0x01, 0x01
        /*0010*/ 	.byte	0x02, 0x03, 0x00, 0x00, 0x02, 0x06, 0x01, 0x00, 0x04, 0x0b, 0x08, 0x00, 0x09, 0x00, 0x00, 0x00
        /*0020*/ 	.byte	0x00, 0x00, 0x00, 0x00


//--------------------- .nv.info._Z20convolutionColumnGPUPfS_iiii --------------------------
	.section	.nv.info._Z20convolutionColumnGPUPfS_iiii,"",@"SHT_CUDA_INFO"
	.sectionflags	@""
	.align	4


	//----- nvinfo : EIATTR_CUDA_API_VERSION
	.align		4
        /*0000*/ 	.byte	0x04, 0x37
        /*0002*/ 	.short	(.L_14 - .L_13)
.L_13:
        /*0004*/ 	.word	0x00000082


	//----- nvinfo : EIATTR_KPARAM_INFO
	.align		4
.L_14:
        /*0008*/ 	.byte	0x04, 0x17
        /*000a*/ 	.short	(.L_16 - .L_15)
.L_15:
        /*000c*/ 	.word	0x00000000
        /*0010*/ 	.short	0x0005
        /*0012*/ 	.short	0x001c
        /*0014*/ 	.byte	0x00, 0xf0, 0x11, 0x00


	//----- nvinfo : EIATTR_KPARAM_INFO
	.align		4
.L_16:
        /*0018*/ 	.byte	0x04, 0x17
        /*001a*/ 	.short	(.L_18 - .L_17)
.L_17:
        /*001c*/ 	.word	0x00000000
        /*0020*/ 	.short	0x0004
        /*0022*/ 	.short	0x0018
        /*0024*/ 	.byte	0x00, 0xf0, 0x11, 0x00


	//----- nvinfo : EIATTR_KPARAM_INFO
	.align		4
.L_18:
        /*0028*/ 	.byte	0x04, 0x17
        /*002a*/ 	.short	(.L_20 - .L_19)
.L_19:
        /*002c*/ 	.word	0x00000000
        /*0030*/ 	.short	0x0003
        /*0032*/ 	.short	0x0014
        /*0034*/ 	.byte	0x00, 0xf0, 0x11, 0x00


	//----- nvinfo : EIATTR_KPARAM_INFO
	.align		4
.L_20:
        /*0038*/ 	.byte	0x04, 0x17
        /*003a*/ 	.short	(.L_22 - .L_21)
.L_21:
        /*003c*/ 	.word	0x00000000
        /*0040*/ 	.short	0x0002
        /*0042*/ 	.short	0x0010
        /*0044*/ 	.byte	0x00, 0xf0, 0x11, 0x00


	//----- nvinfo : EIATTR_KPARAM_INFO
	.align		4
.L_22:
        /*0048*/ 	.byte	0x04, 0x17
        /*004a*/ 	.short	(.L_24 - .L_23)
.L_23:
        /*004c*/ 	.word	0x00000000
        /*0050*/ 	.short	0x0001
        /*0052*/ 	.short	0x0008
        /*0054*/ 	.byte	0x00, 0xf5, 0x21, 0x00


	//----- nvinfo : EIATTR_KPARAM_INFO
	.align		4
.L_24:
        /*0058*/ 	.byte	0x04, 0x17
        /*005a*/ 	.short	(.L_26 - .L_25)
.L_25:
        /*005c*/ 	.word	0x00000000
        /*0060*/ 	.short	0x0000
        /*0062*/ 	.short	0x0000
        /*0064*/ 	.byte	0x00, 0xf5, 0x21, 0x00


	//----- nvinfo : EIATTR_SPARSE_MMA_MASK
	.align		4
.L_26:
        /*0068*/ 	.byte	0x03, 0x50
        /*006a*/ 	.short	0x0000


	//----- nvinfo : EIATTR_MAXREG_COUNT
	.align		4
        /*006c*/ 	.byte	0x03, 0x1b
        /*006e*/ 	.short	0x00ff


	//----- nvinfo : EIATTR_NUM_BARRIERS
	.align		4
        /*0070*/ 	.byte	0x02, 0x4c
        /*0072*/ 	.byte	0x01
	.zero		1


	//----- nvinfo : EIATTR_MERCURY_ISA_VERSION
	.align		4
        /*0074*/ 	.byte	0x03, 0x5f
        /*0076*/ 	.short	0x0101


	//----- nvinfo : EIATTR_VRC_CTA_INIT_COUNT
	.align		4
        /*0078*/ 	.byte	0x02, 0x4a
	.zero		1
	.zero		1


	//----- nvinfo : EIATTR_EXIT_INSTR_OFFSETS
	.align		4
        /*007c*/ 	.byte	0x04, 0x1c
        /*007e*/ 	.short	(.L_28 - .L_27)


	//   ....[0]....
.L_27:
        /*0080*/ 	.word	0x00000920


	//   ....[1]....
        /*0084*/ 	.word	0x00000ce0


	//----- nvinfo : EIATTR_CRS_STACK_SIZE
	.align		4
.L_28:
        /*0088*/ 	.byte	0x04, 0x1e
        /*008a*/ 	.short	(.L_30 - .L_29)
.L_29:
        /*008c*/ 	.word	0x00000000


	//----- nvinfo : EIATTR_CBANK_PARAM_SIZE
	.align		4
.L_30:
        /*0090*/ 	.byte	0x03, 0x19
        /*0092*/ 	.short	0x0020


	//----- nvinfo : EIATTR_PARAM_CBANK
	.align		4
        /*0094*/ 	.byte	0x04, 0x0a
        /*0096*/ 	.short	(.L_32 - .L_31)
	.align		4
.L_31:
        /*0098*/ 	.word	index@(.nv.constant0._Z20convolutionColumnGPUPfS_iiii)
        /*009c*/ 	.short	0x0380
        /*009e*/ 	.short	0x0020


	//----- nvinfo : EIATTR_SW_WAR
	.align		4
.L_32:
        /*00a0*/ 	.byte	0x04, 0x36
        /*00a2*/ 	.short	(.L_34 - .L_33)
.L_33:
        /*00a4*/ 	.word	0x00000008
.L_34:


//--------------------- .nv.info._Z17convolutionRowGPUPfS_ii --------------------------
	.section	.nv.info._Z17convolutionRowGPUPfS_ii,"",@"SHT_CUDA_INFO"
	.sectionflags	@""
	.align	4


	//----- nvinfo : EIATTR_CUDA_API_VERSION
	.align		4
        /*0000*/ 	.byte	0x04, 0x37
        /*0002*/ 	.short	(.L_36 - .L_35)
.L_35:
        /*0004*/ 	.word	0x00000082


	//----- nvinfo : EIATTR_KPARAM_INFO
	.align		4
.L_36:
        /*0008*/ 	.byte	0x04, 0x17
        /*000a*/ 	.short	(.L_38 - .L_37)
.L_37:
        /*000c*/ 	.word	0x00000000
        /*0010*/ 	.short	0x0003
        /*0012*/ 	.short	0x0014
        /*0014*/ 	.byte	0x00, 0xf0, 0x11, 0x00


	//----- nvinfo : EIATTR_KPARAM_INFO
	.align		4
.L_38:
        /*0018*/ 	.byte	0x04, 0x17
        /*001a*/ 	.short	(.L_40 - .L_39)
.L_39:
        /*001c*/ 	.word	0x00000000
        /*0020*/ 	.short	0x0002
        /*0022*/ 	.short	0x0010
        /*0024*/ 	.byte	0x00, 0xf0, 0x11, 0x00


	//----- nvinfo : EIATTR_KPARAM_INFO
	.align		4
.L_40:
        /*0028*/ 	.byte	0x04, 0x17
        /*002a*/ 	.short	(.L_42 - .L_41)
.L_41:
        /*002c*/ 	.word	0x00000000
        /*0030*/ 	.short	0x0001
        /*0032*/ 	.short	0x0008
        /*0034*/ 	.byte	0x00, 0xf5, 0x21, 0x00


	//----- nvinfo : EIATTR_KPARAM_INFO
	.align		4
.L_42:
        /*0038*/ 	.byte	0x04, 0x17
        /*003a*/ 	.short	(.L_44 - .L_43)
.L_43:
        /*003c*/ 	.word	0x00000000
        /*0040*/ 	.short	0x0000
        /*0042*/ 	.short	0x0000
        /*0044*/ 	.byte	0x00, 0xf5, 0x21, 0x00


	//----- nvinfo : EIATTR_SPARSE_MMA_MASK
	.align		4
.L_44:
        /*0048*/ 	.byte	0x03, 0x50
        /*004a*/ 	.short	0x0000


	//----- nvinfo : EIATTR_MAXREG_COUNT
	.align		4
        /*004c*/ 	.byte	0x03, 0x1b
        /*004e*/ 	.short	0x00ff


	//----- nvinfo : EIATTR_NUM_BARRIERS
	.align		4
        /*0050*/ 	.byte	0x02, 0x4c
        /*0052*/ 	.byte	0x01
	.zero		1


	//----- nvinfo : EIATTR_MERCURY_ISA_VERSION
	.align		4
        /*0054*/ 	.byte	0x03, 0x5f
        /*0056*/ 	.short	0x0101


	//----- nvinfo : EIATTR_VRC_CTA_INIT_COUNT
	.align		4
        /*0058*/ 	.byte	0x02, 0x4a
	.zero		1
	.zero		1


	//----- nvinfo : EIATTR_EXIT_INSTR_OFFSETS
	.align		4
        /*005c*/ 	.byte	0x04, 0x1c
        /*005e*/ 	.short	(.L_46 - .L_45)


	//   ....[0]....
.L_45:
        /*0060*/ 	.word	0x00000290


	//   ....[1]....
        /*0064*/ 	.word	0x00000550


	//----- nvinfo : EIATTR_CRS_STACK_SIZE
	.align		4
.L_46:
        /*0068*/ 	.byte	0x04, 0x1e
        /*006a*/ 	.short	(.L_48 - .L_47)
.L_47:
        /*006c*/ 	.word	0x00000000


	//----- nvinfo : EIATTR_CBANK_PARAM_SIZE
	.align		4
.L_48:
        /*0070*/ 	.byte	0x03, 0x19
        /*0072*/ 	.short	0x0018


	//----- nvinfo : EIATTR_PARAM_CBANK
	.align		4
        /*0074*/ 	.byte	0x04, 0x0a
        /*0076*/ 	.short	(.L_50 - .L_49)
	.align		4
.L_49:
        /*0078*/ 	.word	index@(.nv.constant0._Z17convolutionRowGPUPfS_ii)
        /*007c*/ 	.short	0x0380
        /*007e*/ 	.short	0x0018


	//----- nvinfo : EIATTR_SW_WAR
	.align		4
.L_50:
        /*0080*/ 	.byte	0x04, 0x36
        /*0082*/ 	.short	(.L_52 - .L_51)
.L_51:
        /*0084*/ 	.word	0x00000008
.L_52:


//--------------------- .nv.callgraph             --------------------------
	.section	.nv.callgraph,"",@"SHT_CUDA_CALLGRAPH"
	.align	4
	.sectionentsize	8
	.align		4
        /*0000*/ 	.word	0x00000000
	.align		4
        /*0004*/ 	.word	0xffffffff
	.align		4
        /*0008*/ 	.word	0x00000000
	.align		4
        /*000c*/ 	.word	0xfffffffe
	.align		4
        /*0010*/ 	.word	0x00000000
	.align		4
        /*0014*/ 	.word	0xfffffffd
	.align		4
        /*0018*/ 	.word	0x00000000
	.align		4
        /*001c*/ 	.word	0xfffffffc


//--------------------- .nv.constant3             --------------------------
	.section	.nv.constant3,"a",@progbits
	.align	4
.nv.constant3:
	.type		d_Kernel,@object
	.size		d_Kernel,(.L_0 - d_Kernel)
d_Kernel:
	.zero		68
.L_0:


//--------------------- .text._Z20convolutionColumnGPUPfS_iiii --------------------------
	.section	.text._Z20convolutionColumnGPUPfS_iiii,"ax",@progbits
	.align	128
        .global         _Z20convolutionColumnGPUPfS_iiii
        .type           _Z20convolutionColumnGPUPfS_iiii,@function
        .size           _Z20convolutionColumnGPUPfS_iiii,(.L_x_15 - _Z20convolutionColumnGPUPfS_iiii)
        .other          _Z20convolutionColumnGPUPfS_iiii,@"STO_CUDA_ENTRY STV_DEFAULT"
_Z20convolutionColumnGPUPfS_iiii:
.text._Z20convolutionColumnGPUPfS_iiii:
[----:B------:R-:W-:Y:S01]  /*0000*/  LDC R1, c[0x0][0x37c] ;  /* 0x0000df00ff017b82 */ /* 0x000fe20000000800 */
[----:B------:R-:W0:Y:S07]  /*0010*/  S2R R5, SR_CTAID.Y ;  /* 0x0000000000057919 */ /* 0x000e2e0000002600 */
[----:B------:R-:W1:Y:S01]  /*0020*/  LDC.64 R8, c[0x0][0x390] ;  /* 0x0000e400ff087b82 */ /* 0x000e620000000a00 */
[----:B------:R-:W2:Y:S01]  /*0030*/  LDCU.64 UR6, c[0x0][0x358] ;  /* 0x00006b00ff0677ac */ /* 0x000ea20008000a00 */
[----:B------:R-:W-:Y:S01]  /*0040*/  BSSY.RECONVERGENT B0, `(.L_x_0) ;  /* 0x000008a000007945 */ /* 0x000fe20003800200 */
[----:B------:R-:W3:Y:S01]  /*0050*/  S2R R0, SR_TID.Y ;  /* 0x0000000000007919 */ /* 0x000ee20000002200 */
[----:B------:R-:W4:Y:S01]  /*0060*/  LDCU UR8, c[0x0][0x394] ;  /* 0x00007280ff0877ac */ /* 0x000f220008000800 */
[----:B------:R-:W5:Y:S01]  /*0070*/  S2R R4, SR_CTAID.X ;  /* 0x0000000000047919 */ /* 0x000f620000002500 */
[----:B------:R-:W0:Y:S01]  /*0080*/  LDCU UR9, c[0x0][0x394] ;  /* 0x00007280ff0977ac */ /* 0x000e220008000800 */
[----:B------:R-:W2:Y:S01]  /*0090*/  S2R R3, SR_TID.X ;  /* 0x0000000000037919 */ /* 0x000ea20000002100 */
[----:B-1----:R-:W-:Y:S01]  /*00a0*/  VIADD R6, R9, 0xffffffff ;  /* 0xffffffff09067836 */ /* 0x002fe20000000000 */
[----:B------:R-:W-:-:S04]  /*00b0*/  SHF.L.U32 R7, R8, 0x8, RZ ;  /* 0x0000000808077819 */ /* 0x000fc800000006ff */
[----:B------:R-:W-:Y:S01]  /*00c0*/  SHF.R.S32.HI R7, RZ, 0x8, R7 ;  /* 0x00000008ff077819 */ /* 0x000fe20000011407 */
[----:B0-----:R-:W-:-:S04]  /*00d0*/  IMAD R5, R5, 0x30, RZ ;  /* 0x0000003005057824 */ /* 0x001fc800078e02ff */
[C---:B------:R-:W-:Y:S01]  /*00e0*/  VIADD R13, R5.reuse, 0xfffffff8 ;  /* 0xfffffff8050d7836 */ /* 0x040fe20000000000 */
[C---:B------:R-:W-:Y:S01]  /*00f0*/  VIADDMNMX R6, R5.reuse, 0x2f, R6, PT ;  /* 0x0000002f05067846 */ /* 0x040fe20003800106 */
[----:B------:R-:W-:Y:S02]  /*0100*/  VIADD R2, R5, 0x37 ;  /* 0x0000003705027836 */ /* 0x000fe40000000000 */
[----:B-----5:R-:W-:Y:S01]  /*0110*/  IMAD.SHL.U32 R4, R4, 0x100, RZ ;  /* 0x0000010004047824 */ /* 0x020fe200078e00ff */
[----:B---3--:R-:W-:-:S04]  /*0120*/  IADD3 R26, PT, PT, R13, R0, RZ ;  /* 0x000000000d1a7210 */ /* 0x008fc80007ffe0ff */
[----:B------:R-:W-:Y:S02]  /*0130*/  ISETP.GT.AND P0, PT, R26, R2, PT ;  /* 0x000000021a00720c */ /* 0x000fe40003f04270 */
[----:B--2---:R-:W-:-:S11]  /*0140*/  LEA.HI.SX32 R4, R4, R3, 0x1c ;  /* 0x0000000304047211 */ /* 0x004fd600078fe2ff */
[----:B----4-:R-:W-:Y:S05]  /*0150*/  @P0 BRA `(.L_x_1) ;  /* 0x0000000400e00947 */ /* 0x010fea0003800000 */
[----:B------:R-:W0:Y:S01]  /*0160*/  LDC R9, c[0x0][0x364] ;  /* 0x0000d900ff097b82 */ /* 0x000e220000000800 */
[----:B------:R-:W-:Y:S01]  /*0170*/  VIADD R10, R5, 0x38 ;  /* 0x00000038050a7836 */ /* 0x000fe20000000000 */
[----:B------:R-:W-:Y:S01]  /*0180*/  BSSY.RECONVERGENT B1, `(.L_x_2) ;  /* 0x000003b000017945 */ /* 0x000fe20003800200 */
[C---:B------:R-:W-:Y:S01]  /*0190*/  LEA R23, R0.reuse, R3, 0x4 ;  /* 0x0000000300177211 */ /* 0x040fe200078e20ff */
[----:B0-----:R-:W0:Y:S01]  /*01a0*/  I2F.U32.RP R12, R9 ;  /* 0x00000009000c7306 */ /* 0x001e220000209000 */
[----:B------:R-:W-:Y:S02]  /*01b0*/  IADD3 R8, PT, PT, R0, R9, RZ ;  /* 0x0000000900087210 */ /* 0x000fe40007ffe0ff */
[----:B------:R-:W-:Y:S02]  /*01c0*/  ISETP.NE.U32.AND P2, PT, R9, RZ, PT ;  /* 0x000000ff0900720c */ /* 0x000fe40003f45070 */
[----:B------:R-:W-:-:S04]  /*01d0*/  VIADDMNMX R15, R13, R8, R10, !PT ;  /* 0x000000080d0f7246 */ /* 0x000fc8000780010a */
[----:B------:R-:W-:-:S04]  /*01e0*/  IADD3 R8, PT, PT, R15, 0x8, -R8 ;  /* 0x000000080f087810 */ /* 0x000fc80007ffe808 */
[----:B------:R-:W-:Y:S01]  /*01f0*/  ISETP.NE.AND P0, PT, R8, R5, PT ;  /* 0x000000050800720c */ /* 0x000fe20003f05270 */
[----:B0-----:R-:W0:Y:S03]  /*0200*/  MUFU.RCP R12, R12 ;  /* 0x0000000c000c7308 */ /* 0x001e260000001000 */
[----:B------:R-:W-:-:S04]  /*0210*/  SEL R18, RZ, 0x1, !P0 ;  /* 0x00000001ff127807 */ /* 0x000fc80004000000 */
[----:B------:R-:W-:Y:S01]  /*0220*/  IADD3 R8, PT, PT, R8, -R5, -R18 ;  /* 0x8000000508087210 */ /* 0x000fe20007ffe812 */
[----:B0-----:R-:W-:Y:S02]  /*0230*/  VIADD R11, R12, 0xffffffe ;  /* 0x0ffffffe0c0b7836 */ /* 0x001fe40000000000 */
[----:B------:R-:W-:-:S04]  /*0240*/  IMAD R12, R26, R7, R4 ;  /* 0x000000071a0c7224 */ /* 0x000fc800078e0204 */
[----:B------:R-:W0:Y:S02]  /*0250*/  F2I.FTZ.U32.TRUNC.NTZ R11, R11 ;  /* 0x0000000b000b7305 */ /* 0x000e24000021f000 */
[----:B0-----:R-:W-:-:S04]  /*0260*/  IMAD.MOV R10, RZ, RZ, -R11 ;  /* 0x000000ffff0a7224 */ /* 0x001fc800078e0a0b */
[----:B------:R-:W-:Y:S02]  /*0270*/  IMAD R15, R10, R9, RZ ;  /* 0x000000090a0f7224 */ /* 0x000fe400078e02ff */
[----:B------:R-:W-:-:S05]  /*0280*/  HFMA2 R10, -RZ, RZ, 0, 0 ;  /* 0x00000000ff0a7431 */ /* 0x000fca00000001ff */
[----:B------:R-:W-:-:S06]  /*0290*/  IMAD.HI.U32 R11, R11, R15, R10 ;  /* 0x0000000f0b0b7227 */ /* 0x000fcc00078e000a */
[----:B------:R-:W-:-:S04]  /*02a0*/  IMAD.HI.U32 R11, R11, R8, RZ ;  /* 0x000000080b0b7227 */ /* 0x000fc800078e00ff */
[----:B------:R-:W-:-:S04]  /*02b0*/  IMAD.MOV R10, RZ, RZ, -R11 ;  /* 0x000000ffff0a7224 */ /* 0x000fc800078e0a0b */
[----:B------:R-:W-:-:S05]  /*02c0*/  IMAD R8, R9, R10, R8 ;  /* 0x0000000a09087224 */ /* 0x000fca00078e0208 */
[----:B------:R-:W-:-:S13]  /*02d0*/  ISETP.GE.U32.AND P0, PT, R8, R9, PT ;  /* 0x000000090800720c */ /* 0x000fda0003f06070 */
[----:B------:R-:W-:Y:S01]  /*02e0*/  @P0 IADD3 R8, PT, PT, R8, -R9, RZ ;  /* 0x8000000908080210 */ /* 0x000fe20007ffe0ff */
[----:B------:R-:W-:-:S03]  /*02f0*/  @P0 VIADD R11, R11, 0x1 ;  /* 0x000000010b0b0836 */ /* 0x000fc60000000000 */
[----:B------:R-:W-:-:S13]  /*0300*/  ISETP.GE.U32.AND P1, PT, R8, R9, PT ;  /* 0x000000090800720c */ /* 0x000fda0003f26070 */
[----:B------:R-:W-:Y:S02]  /*0310*/  @P1 IADD3 R11, PT, PT, R11, 0x1, RZ ;  /* 0x000000010b0b1810 */ /* 0x000fe40007ffe0ff */
[----:B------:R-:W-:-:S05]  /*0320*/  @!P2 LOP3.LUT R11, RZ, R9, RZ, 0x33, !PT ;  /* 0x00000009ff0ba212 */ /* 0x000fca00078e33ff */
[----:B------:R-:W-:-:S05]  /*0330*/  IMAD.IADD R18, R18, 0x1, R11 ;  /* 0x0000000112127824 */ /* 0x000fca00078e020b */
[----:B------:R-:W-:-:S04]  /*0340*/  LOP3.LUT R8, R18, 0x3, RZ, 0xc0, !PT ;  /* 0x0000000312087812 */ /* 0x000fc800078ec0ff */
[----:B------:R-:W-:Y:S02]  /*0350*/  ISETP.NE.AND P0, PT, R8, 0x3, PT ;  /* 0x000000030800780c */ /* 0x000fe40003f05270 */
[----:B------:R-:W-:-:S11]  /*0360*/  VIMNMX R8, PT, PT, RZ, R13, !PT ;  /* 0x0000000dff087248 */ /* 0x000fd60007fe0100 */
[----:B------:R-:W-:Y:S05]  /*0370*/  @!P0 BRA `(.L_x_3) ;  /* 0x00000000006c8947 */ /* 0x000fea0003800000 */
[----:B------:R-:W0:Y:S01]  /*0380*/  S2UR UR5, SR_CgaCtaId ;  /* 0x00000000000579c3 */ /* 0x000e220000008800 */
[----:B------:R-:W-:Y:S01]  /*0390*/  VIADD R13, R18, 0x1 ;  /* 0x00000001120d7836 */ /* 0x000fe20000000000 */
[----:B------:R-:W-:Y:S01]  /*03a0*/  UMOV UR4, 0x400 ;  /* 0x0000040000047882 */ /* 0x000fe20000000000 */
[----:B------:R-:W-:Y:S01]  /*03b0*/  BSSY.RECONVERGENT B2, `(.L_x_4) ;  /* 0x0000016000027945 */ /* 0x000fe20003800200 */
[----:B------:R-:W-:Y:S02]  /*03c0*/  IADD3 R26, PT, PT, R5, R0, RZ ;  /* 0x00000000051a7210 */ /* 0x000fe40007ffe0ff */
[----:B------:R-:W-:Y:S02]  /*03d0*/  LOP3.LUT R13, R13, 0x3, RZ, 0xc0, !PT ;  /* 0x000000030d0d7812 */ /* 0x000fe400078ec0ff */
[----:B------:R-:W1:Y:S03]  /*03e0*/  LDC.64 R10, c[0x0][0x388] ;  /* 0x0000e200ff0a7b82 */ /* 0x000e660000000a00 */
[----:B------:R-:W-:-:S05]  /*03f0*/  IMAD.MOV R13, RZ, RZ, -R13 ;  /* 0x000000ffff0d7224 */ /* 0x000fca00078e0a0d */
[----:B------:R-:W2:Y:S01]  /*0400*/  LDC.64 R14, c[0x0][0x398] ;  /* 0x0000e600ff0e7b82 */ /* 0x000ea20000000a00 */
[----:B0-----:R-:W-:-:S06]  /*0410*/  ULEA UR4, UR5, UR4, 0x18 ;  /* 0x0000000405047291 */ /* 0x001fcc000f8ec0ff */
[----:B------:R-:W-:-:S07]  /*0420*/  LEA R19, R23, UR4, 0x2 ;  /* 0x0000000417137c11 */ /* 0x000fce000f8e10ff */
.L_x_5:
[----:B------:R-:W-:Y:S01]  /*0430*/  IADD3 R17, PT, PT, R26, -0x8, RZ ;  /* 0xfffffff81a117810 */ /* 0x000fe20007ffe0ff */
[----:B------:R-:W-:-:S03]  /*0440*/  IMAD.MOV.U32 R20, RZ, RZ, RZ ;  /* 0x000000ffff147224 */ /* 0x000fc600078e00ff */
[----:B------:R-:W-:-:S04]  /*0450*/  ISETP.GE.AND P0, PT, R17, UR8, PT ;  /* 0x0000000811007c0c */ /* 0x000fc8000bf06270 */
[----:B------:R-:W-:Y:S01]  /*0460*/  ISETP.LT.OR P0, PT, R17, R8, P0 ;  /* 0x000000081100720c */ /* 0x000fe20000701670 */
[----:B-1----:R-:W-:-:S12]  /*0470*/  IMAD.WIDE R16, R12, 0x4, R10 ;  /* 0x000000040c107825 */ /* 0x002fd800078e020a */
[----:B------:R-:W3:Y:S01]  /*0480*/  @!P0 LDG.E R20, desc[UR6][R16.64] ;  /* 0x0000000610148981 */ /* 0x000ee2000c1e1900 */
[----:B------:R-:W-:Y:S01]  /*0490*/  IADD3 R13, PT, PT, R13, 0x1, RZ ;  /* 0x000000010d0d7810 */ /* 0x000fe20007ffe0ff */
[----:B--2---:R-:W-:Y:S01]  /*04a0*/  IMAD.IADD R23, R23, 0x1, R14 ;  /* 0x0000000117177824 */ /* 0x004fe200078e020e */
[----:B------:R-:W-:Y:S01]  /*04b0*/  IADD3 R12, PT, PT, R12, R15, RZ ;  /* 0x0000000f0c0c7210 */ /* 0x000fe20007ffe0ff */
[----:B------:R-:W-:Y:S01]  /*04c0*/  IMAD.IADD R26, R9, 0x1, R26 ;  /* 0x00000001091a7824 */ /* 0x000fe200078e021a */
[----:B------:R-:W-:Y:S01]  /*04d0*/  ISETP.NE.AND P0, PT, R13, RZ, PT ;  /* 0x000000ff0d00720c */ /* 0x000fe20003f05270 */
[----:B---3--:R0:W-:Y:S02]  /*04e0*/  STS [R19], R20 ;  /* 0x0000001413007388 */ /* 0x0081e40000000800 */
[----:B0-----:R-:W-:-:S10]  /*04f0*/  LEA R19, R14, R19, 0x2 ;  /* 0x000000130e137211 */ /* 0x001fd400078e10ff */
[----:B------:R-:W-:Y:S05]  /*0500*/  @P0 BRA `(.L_x_5) ;  /* 0xfffffffc00c80947 */ /* 0x000fea000383ffff */
[----:B------:R-:W-:Y:S05]  /*0510*/  BSYNC.RECONVERGENT B2 ;  /* 0x0000000000027941 */ /* 0x000fea0003800200 */
.L_x_4:
[----:B------:R-:W-:-:S07]  /*0520*/  VIADD R26, R26, 0xfffffff8 ;  /* 0xfffffff81a1a7836 */ /* 0x000fce0000000000 */
.L_x_3:
[----:B------:R-:W-:Y:S05]  /*0530*/  BSYNC.RECONVERGENT B1 ;  /* 0x0000000000017941 */ /* 0x000fea0003800200 */
.L_x_2:
[----:B------:R-:W-:-:S13]  /*0540*/  ISETP.GE.U32.AND P0, PT, R18, 0x3, PT ;  /* 0x000000031200780c */ /* 0x000fda0003f06070 */
[----:B------:R-:W-:Y:S05]  /*0550*/  @!P0 BRA `(.L_x_1) ;  /* 0x0000000000e08947 */ /* 0x000fea0003800000 */
[----:B------:R-:W0:Y:S01]  /*0560*/  S2UR UR5, SR_CgaCtaId ;  /* 0x00000000000579c3 */ /* 0x000e220000008800 */
[----:B------:R-:W-:Y:S01]  /*0570*/  UMOV UR4, 0x400 ;  /* 0x0000040000047882 */ /* 0x000fe20000000000 */
[C---:B------:R-:W-:Y:S01]  /*0580*/  LEA R20, R9.reuse, R26, 0x1 ;  /* 0x0000001a09147211 */ /* 0x040fe200078e08ff */
[----:B------:R-:W-:Y:S02]  /*0590*/  IMAD R11, R9, 0x3, R26 ;  /* 0x00000003090b7824 */ /* 0x000fe400078e021a */
[----:B------:R-:W-:-:S03]  /*05a0*/  IMAD.IADD R13, R26, 0x1, R9 ;  /* 0x000000011a0d7824 */ /* 0x000fc600078e0209 */
[----:B------:R-:W1:Y:S01]  /*05b0*/  LDC R15, c[0x0][0x39c] ;  /* 0x0000e700ff0f7b82 */ /* 0x000e620000000800 */
[----:B0-----:R-:W-:-:S06]  /*05c0*/  ULEA UR4, UR5, UR4, 0x18 ;  /* 0x0000000405047291 */ /* 0x001fcc000f8ec0ff */
[----:B------:R-:W-:Y:S02]  /*05d0*/  LEA R23, R23, UR4, 0x2 ;  /* 0x0000000417177c11 */ /* 0x000fe4000f8e10ff */
[C---:B-1----:R-:W-:Y:S01]  /*05e0*/  LEA R10, R15.reuse, R12, 0x1 ;  /* 0x0000000c0f0a7211 */ /* 0x042fe200078e08ff */
[----:B------:R-:W-:Y:S02]  /*05f0*/  IMAD R21, R15, 0x3, R12 ;  /* 0x000000030f157824 */ /* 0x000fe400078e020c */
[----:B------:R-:W-:-:S07]  /*0600*/  IMAD.IADD R22, R12, 0x1, R15 ;  /* 0x000000010c167824 */ /* 0x000fce00078e020f */
.L_x_6:
[C---:B------:R-:W-:Y:S02]  /*0610*/  ISETP.GE.AND P0, PT, R26.reuse, UR9, PT ;  /* 0x000000091a007c0c */ /* 0x040fe4000bf06270 */
[----:B-1----:R-:W-:Y:S02]  /*0620*/  CS2R R24, SRZ ;  /* 0x0000000000187805 */ /* 0x002fe4000001ff00 */
[C---:B------:R-:W-:Y:S02]  /*0630*/  ISETP.GE.AND P1, PT, R13.reuse, UR9, PT ;  /* 0x000000090d007c0c */ /* 0x040fe4000bf26270 */
[-C--:B------:R-:W-:Y:S02]  /*0640*/  ISETP.LT.OR P0, PT, R26, R8.reuse, P0 ;  /* 0x000000081a00720c */ /* 0x080fe40000701670 */
[----:B------:R-:W-:Y:S02]  /*0650*/  ISETP.LT.OR P1, PT, R13, R8, P1 ;  /* 0x000000080d00720c */ /* 0x000fe40000f21670 */
[----:B------:R-:W-:-:S02]  /*0660*/  ISETP.GE.AND P3, PT, R20, UR9, PT ;  /* 0x0000000914007c0c */ /* 0x000fc4000bf66270 */
[C---:B------:R-:W-:Y:S02]  /*0670*/  ISETP.GE.AND P2, PT, R11.reuse, UR9, PT ;  /* 0x000000090b007c0c */ /* 0x040fe4000bf46270 */
[-C--:B------:R-:W-:Y:S02]  /*0680*/  ISETP.LT.OR P3, PT, R20, R8.reuse, P3 ;  /* 0x000000081400720c */ /* 0x080fe40001f61670 */
[----:B------:R-:W-:-:S03]  /*0690*/  ISETP.LT.OR P2, PT, R11, R8, P2 ;  /* 0x000000080b00720c */ /* 0x000fc60001741670 */
[----:B------:R-:W0:Y:S08]  /*06a0*/  @!P0 LDC.64 R14, c[0x0][0x388] ;  /* 0x0000e200ff0e8b82 */ /* 0x000e300000000a00 */
[----:B------:R-:W1:Y:S08]  /*06b0*/  @!P1 LDC.64 R18, c[0x0][0x388] ;  /* 0x0000e200ff129b82 */ /* 0x000e700000000a00 */
[----:B------:R-:W2:Y:S01]  /*06c0*/  @!P3 LDC.64 R16, c[0x0][0x388] ;  /* 0x0000e200ff10bb82 */ /* 0x000ea20000000a00 */
[----:B0-----:R-:W-:-:S05]  /*06d0*/  @!P0 IMAD.WIDE R14, R12, 0x4, R14 ;  /* 0x000000040c0e8825 */ /* 0x001fca00078e020e */
[----:B------:R0:W3:Y:S01]  /*06e0*/  @!P0 LDG.E R24, desc[UR6][R14.64] ;  /* 0x000000060e188981 */ /* 0x0000e2000c1e1900 */
[----:B-1----:R-:W-:-:S05]  /*06f0*/  @!P1 IMAD.WIDE R18, R22, 0x4, R18 ;  /* 0x0000000416129825 */ /* 0x002fca00078e0212 */
[----:B------:R1:W4:Y:S01]  /*0700*/  @!P1 LDG.E R25, desc[UR6][R18.64] ;  /* 0x0000000612199981 */ /* 0x000322000c1e1900 */
[----:B0-----:R-:W0:Y:S01]  /*0710*/  @!P2 LDC.64 R14, c[0x0][0x388] ;  /* 0x0000e200ff0eab82 */ /* 0x001e220000000a00 */
[----:B--2---:R-:W-:-:S04]  /*0720*/  @!P3 IMAD.WIDE R16, R10, 0x4, R16 ;  /* 0x000000040a10b825 */ /* 0x004fc800078e0210 */
[----:B------:R-:W-:Y:S01]  /*0730*/  IMAD.MOV.U32 R27, RZ, RZ, RZ ;  /* 0x000000ffff1b7224 */ /* 0x000fe200078e00ff */
[----:B-1----:R-:W-:-:S06]  /*0740*/  MOV R18, RZ ;  /* 0x000000ff00127202 */ /* 0x002fcc0000000f00 */
[----:B------:R1:W2:Y:S01]  /*0750*/  @!P3 LDG.E R18, desc[UR6][R16.64] ;  /* 0x000000061012b981 */ /* 0x0002a2000c1e1900 */
[----:B0-----:R-:W-:Y:S02]  /*0760*/  @!P2 IMAD.WIDE R28, R21, 0x4, R14 ;  /* 0x00000004151ca825 */ /* 0x001fe400078e020e */
[----:B------:R-:W1:Y:S03]  /*0770*/  LDC.64 R14, c[0x0][0x398] ;  /* 0x0000e600ff0e7b82 */ /* 0x000e660000000a00 */
[----:B------:R0:W5:Y:S01]  /*0780*/  @!P2 LDG.E R27, desc[UR6][R28.64] ;  /* 0x000000061c1ba981 */ /* 0x000162000c1e1900 */
[----:B------:R-:W-:-:S04]  /*0790*/  IADD3 R26, PT, PT, R9, R26, R9 ;  /* 0x0000001a091a7210 */ /* 0x000fc80007ffe009 */
[----:B------:R-:W-:-:S04]  /*07a0*/  IADD3 R26, PT, PT, R9, R26, R9 ;  /* 0x0000001a091a7210 */ /* 0x000fc80007ffe009 */
[----:B------:R-:W-:Y:S02]  /*07b0*/  ISETP.GT.AND P0, PT, R26, R2, PT ;  /* 0x000000021a00720c */ /* 0x000fe40003f04270 */
[C---:B-1----:R-:W-:Y:S01]  /*07c0*/  LEA R16, R14.reuse, R23, 0x2 ;  /* 0x000000170e107211 */ /* 0x042fe200078e10ff */
[C-C-:B------:R-:W-:Y:S02]  /*07d0*/  IMAD R19, R14.reuse, 0x8, R23.reuse ;  /* 0x000000080e137824 */ /* 0x140fe400078e0217 */
[----:B0-----:R-:W-:Y:S01]  /*07e0*/  IMAD R28, R14, 0xc, R23 ;  /* 0x0000000c0e1c7824 */ /* 0x001fe200078e0217 */
[----:B------:R-:W-:-:S05]  /*07f0*/  IADD3 R12, PT, PT, R12, R15, RZ ;  /* 0x0000000f0c0c7210 */ /* 0x000fca0007ffe0ff */
[----:B------:R-:W-:Y:S01]  /*0800*/  IMAD.IADD R12, R12, 0x1, R15 ;  /* 0x000000010c0c7824 */ /* 0x000fe200078e020f */
[C---:B------:R-:W-:Y:S01]  /*0810*/  LEA R21, R15.reuse, R21, 0x2 ;  /* 0x000000150f157211 */ /* 0x040fe200078e10ff */
[----:B------:R-:W-:Y:S01]  /*0820*/  IMAD R10, R15, 0x4, R10 ;  /* 0x000000040f0a7824 */ /* 0x000fe200078e020a */
[----:B------:R-:W-:Y:S01]  /*0830*/  LEA R20, R9, R20, 0x2 ;  /* 0x0000001409147211 */ /* 0x000fe200078e10ff */
[C---:B------:R-:W-:Y:S01]  /*0840*/  IMAD R22, R15.reuse, 0x4, R22 ;  /* 0x000000040f167824 */ /* 0x040fe200078e0216 */
[----:B------:R-:W-:Y:S01]  /*0850*/  LEA R12, R15, R12, 0x1 ;  /* 0x0000000c0f0c7211 */ /* 0x000fe200078e08ff */
[C---:B------:R-:W-:Y:S02]  /*0860*/  IMAD R13, R9.reuse, 0x4, R13 ;  /* 0x00000004090d7824 */ /* 0x040fe400078e020d */
[----:B------:R-:W-:Y:S01]  /*0870*/  IMAD R11, R9, 0x4, R11 ;  /* 0x00000004090b7824 */ /* 0x000fe200078e020b */
[----:B---3--:R0:W-:Y:S04]  /*0880*/  STS [R23], R24 ;  /* 0x0000001817007388 */ /* 0x0081e80000000800 */
[----:B----4-:R1:W-:Y:S04]  /*0890*/  STS [R16], R25 ;  /* 0x0000001910007388 */ /* 0x0103e80000000800 */
[----:B--2---:R1:W-:Y:S04]  /*08a0*/  STS [R19], R18 ;  /* 0x0000001213007388 */ /* 0x0043e80000000800 */
[----:B-----5:R1:W-:Y:S01]  /*08b0*/  STS [R28], R27 ;  /* 0x0000001b1c007388 */ /* 0x0203e20000000800 */
[----:B0-----:R-:W-:Y:S01]  /*08c0*/  LEA R23, R14, R23, 0x4 ;  /* 0x000000170e177211 */ /* 0x001fe200078e20ff */
[----:B------:R-:W-:Y:S06]  /*08d0*/  @!P0 BRA `(.L_x_6) ;  /* 0xfffffffc004c8947 */ /* 0x000fec000383ffff */
.L_x_1:
[----:B------:R-:W-:Y:S05]  /*08e0*/  BSYNC.RECONVERGENT B0 ;  /* 0x0000000000007941 */ /* 0x000fea0003800200 */
.L_x_0:
[----:B------:R-:W-:Y:S01]  /*08f0*/  BAR.SYNC.DEFER_BLOCKING 0x0 ;  /* 0x0000000000007b1d */ /* 0x000fe20000010000 */
[----:B------:R-:W-:-:S04]  /*0900*/  IADD3 R5, PT, PT, R5, R0, RZ ;  /* 0x0000000005057210 */ /* 0x000fc80007ffe0ff */
[----:B------:R-:W-:-:S13]  /*0910*/  ISETP.GT.AND P0, PT, R5, R6, PT ;  /* 0x000000060500720c */ /* 0x000fda0003f04270 */
[----:B------:R-:W-:Y:S05]  /*0920*/  @P0 EXIT ;  /* 0x000000000000094d */ /* 0x000fea0003800000 */
[----:B------:R-:W0:Y:S01]  /*0930*/  S2UR UR5, SR_CgaCtaId ;  /* 0x00000000000579c3 */ /* 0x000e220000008800 */
[----:B------:R-:W-:Y:S01]  /*0940*/  UMOV UR4, 0x400 ;  /* 0x0000040000047882 */ /* 0x000fe20000000000 */
[----:B------:R-:W-:Y:S01]  /*0950*/  IMAD R0, R0, 0x10, R3 ;  /* 0x0000001000007824 */ /* 0x000fe200078e0203 */
[----:B------:R-:W-:Y:S01]  /*0960*/  BSSY.RECONVERGENT B0, `(.L_x_7) ;  /* 0x0000037000007945 */ /* 0x000fe20003800200 */
[-C--:B------:R-:W-:Y:S01]  /*0970*/  IMAD R2, R7, R5.reuse, R4 ;  /* 0x0000000507027224 */ /* 0x080fe200078e0204 */
[----:B------:R-:W-:Y:S01]  /*0980*/  MOV R3, R5 ;  /* 0x0000000500037202 */ /* 0x000fe20000000f00 */
[----:B------:R-:W2:Y:S02]  /*0990*/  LDCU UR8, c[0x0][0x364] ;  /* 0x00006c80ff0877ac */ /* 0x000ea40008000800 */
[----:B------:R-:W3:Y:S01]  /*09a0*/  LDC.64 R8, c[0x0][0x380] ;  /* 0x0000e000ff087b82 */ /* 0x000ee20000000a00 */
[----:B------:R-:W4:Y:S01]  /*09b0*/  LDCU UR9, c[0x3][0x40] ;  /* 0x00c00800ff0977ac */ /* 0x000f220008000800 */
[----:B------:R-:W1:Y:S06]  /*09c0*/  LDCU.128 UR12, c[0x3][0x30] ;  /* 0x00c00600ff0c77ac */ /* 0x000e6c0008000c00 */
[----:B------:R-:W1:Y:S01]  /*09d0*/  LDC.64 R10, c[0x0][0x398] ;  /* 0x0000e600ff0a7b82 */ /* 0x000e620000000a00 */
[----:B------:R-:W1:Y:S01]  /*09e0*/  LDCU.128 UR16, c[0x3][0x20] ;  /* 0x00c00400ff1077ac */ /* 0x000e620008000c00 */
[----:B------:R-:W1:Y:S01]  /*09f0*/  LDCU.128 UR20, c[0x3][0x10] ;  /* 0x00c00200ff1477ac */ /* 0x000e620008000c00 */
[----:B0-----:R-:W-:Y:S01]  /*0a00*/  ULEA UR4, UR5, UR4, 0x18 ;  /* 0x0000000405047291 */ /* 0x001fe2000f8ec0ff */
[----:B------:R-:W0:Y:S05]  /*0a10*/  LDCU.128 UR24, c[0x3][URZ] ;  /* 0x00c00000ff1877ac */ /* 0x000e2a0008000c00 */
[----:B------:R-:W-:-:S05]  /*0a20*/  LEA R0, R0, UR4, 0x2 ;  /* 0x0000000400007c11 */ /* 0x000fca000f8e10ff */
[----:B--2-4-:R-:W-:-:S07]  /*0a30*/  VIADD R5, R0, 0x200 ;  /* 0x0000020000057836 */ /* 0x014fce0000000000 */
.L_x_8:
[----:B--2---:R-:W2:Y:S01]  /*0a40*/  LDS R0, [R5+-0x200] ;  /* 0xfffe000005007984 */ /* 0x004ea20000000800 */
[----:B------:R-:W-:-:S03]  /*0a50*/  IADD3 R3, PT, PT, R3, UR8, RZ ;  /* 0x0000000803037c10 */ /* 0x000fc6000fffe0ff */
[----:B------:R-:W4:Y:S01]  /*0a60*/  LDS R14, [R5+-0x1c0] ;  /* 0xfffe4000050e7984 */ /* 0x000f220000000800 */
[----:B------:R-:W-:-:S03]  /*0a70*/  ISETP.GT.AND P0, PT, R3, R6, PT ;  /* 0x000000060300720c */ /* 0x000fc60003f04270 */
[----:B------:R-:W5:Y:S04]  /*0a80*/  LDS R15, [R5+-0x180] ;  /* 0xfffe8000050f7984 */ /* 0x000f680000000800 */
[----:B-1----:R-:W1:Y:S04]  /*0a90*/  LDS R16, [R5+-0x140] ;  /* 0xfffec00005107984 */ /* 0x002e680000000800 */
[----:B------:R-:W0:Y:S04]  /*0aa0*/  LDS R19, [R5+-0x100] ;  /* 0xffff000005137984 */ /* 0x000e280000000800 */
[----:B------:R-:W3:Y:S04]  /*0ab0*/  LDS R18, [R5+-0xc0] ;  /* 0xffff400005127984 */ /* 0x000ee80000000800 */
[----:B------:R-:W3:Y:S04]  /*0ac0*/  LDS R17, [R5+-0x80] ;  /* 0xffff800005117984 */ /* 0x000ee80000000800 */
[----:B------:R-:W3:Y:S04]  /*0ad0*/  LDS R4, [R5+-0x40] ;  /* 0xffffc00005047984 */ /* 0x000ee80000000800 */
[----:B------:R-:W3:Y:S04]  /*0ae0*/  LDS R12, [R5] ;  /* 0x00000000050c7984 */ /* 0x000ee80000000800 */
[----:B------:R-:W3:Y:S01]  /*0af0*/  LDS R7, [R5+0x40] ;  /* 0x0000400005077984 */ /* 0x000ee20000000800 */
[----:B--2---:R-:W-:-:S03]  /*0b00*/  FFMA R13, R0, UR9, RZ ;  /* 0x00000009000d7c23 */ /* 0x004fc600080000ff */
[----:B------:R-:W-:Y:S01]  /*0b10*/  LDS R20, [R5+0x1c0] ;  /* 0x0001c00005147984 */ /* 0x000fe20000000800 */
[----:B----4-:R-:W-:-:S03]  /*0b20*/  FFMA R14, R14, UR15, R13 ;  /* 0x0000000f0e0e7c23 */ /* 0x010fc6000800000d */
[----:B------:R-:W2:Y:S01]  /*0b30*/  LDS R0, [R5+0x80] ;  /* 0x0000800005007984 */ /* 0x000ea20000000800 */
[----:B-----5:R-:W-:-:S03]  /*0b40*/  FFMA R15, R15, UR14, R14 ;  /* 0x0000000e0f0f7c23 */ /* 0x020fc6000800000e */
[----:B------:R-:W4:Y:S01]  /*0b50*/  LDS R13, [R5+0xc0] ;  /* 0x0000c000050d7984 */ /* 0x000f220000000800 */
[----:B-1----:R-:W-:-:S03]  /*0b60*/  FFMA R16, R16, UR13, R15 ;  /* 0x0000000d10107c23 */ /* 0x002fc6000800000f */
[----:B------:R-:W1:Y:S01]  /*0b70*/  LDS R14, [R5+0x100] ;  /* 0x00010000050e7984 */ /* 0x000e620000000800 */
[----:B0-----:R-:W-:-:S03]  /*0b80*/  FFMA R19, R19, UR12, R16 ;  /* 0x0000000c13137c23 */ /* 0x001fc60008000010 */
[----:B------:R-:W0:Y:S01]  /*0b90*/  LDS R15, [R5+0x140] ;  /* 0x00014000050f7984 */ /* 0x000e220000000800 */
[----:B---3--:R-:W-:-:S03]  /*0ba0*/  FFMA R18, R18, UR19, R19 ;  /* 0x0000001312127c23 */ /* 0x008fc60008000013 */
[----:B------:R-:W3:Y:S01]  /*0bb0*/  LDS R16, [R5+0x180] ;  /* 0x0001800005107984 */ /* 0x000ee20000000800 */
[----:B------:R-:W-:-:S03]  /*0bc0*/  FFMA R19, R17, UR18, R18 ;  /* 0x0000001211137c23 */ /* 0x000fc60008000012 */
[----:B------:R5:W3:Y:S01]  /*0bd0*/  LDS R17, [R5+0x200] ;  /* 0x0002000005117984 */ /* 0x000ae20000000800 */
[----:B------:R-:W-:-:S04]  /*0be0*/  FFMA R19, R4, UR17, R19 ;  /* 0x0000001104137c23 */ /* 0x000fc80008000013 */
[----:B------:R-:W-:Y:S01]  /*0bf0*/  FFMA R12, R12, UR16, R19 ;  /* 0x000000100c0c7c23 */ /* 0x000fe20008000013 */
[----:B-----5:R-:W-:-:S03]  /*0c00*/  LEA R5, R10, R5, 0x2 ;  /* 0x000000050a057211 */ /* 0x020fc600078e10ff */
[----:B------:R-:W-:-:S04]  /*0c10*/  FFMA R7, R7, UR23, R12 ;  /* 0x0000001707077c23 */ /* 0x000fc8000800000c */
[----:B--2---:R-:W-:-:S04]  /*0c20*/  FFMA R0, R0, UR22, R7 ;  /* 0x0000001600007c23 */ /* 0x004fc80008000007 */
[----:B----4-:R-:W-:-:S04]  /*0c30*/  FFMA R13, R13, UR21, R0 ;  /* 0x000000150d0d7c23 */ /* 0x010fc80008000000 */
[----:B-1----:R-:W-:Y:S01]  /*0c40*/  FFMA R14, R14, UR20, R13 ;  /* 0x000000140e0e7c23 */ /* 0x002fe2000800000d */
[----:B------:R-:W-:-:S04]  /*0c50*/  IMAD.WIDE R12, R2, 0x4, R8 ;  /* 0x00000004020c7825 */ /* 0x000fc800078e0208 */
[----:B0-----:R-:W-:Y:S01]  /*0c60*/  FFMA R15, R15, UR27, R14 ;  /* 0x0000001b0f0f7c23 */ /* 0x001fe2000800000e */
[----:B------:R-:W-:-:S03]  /*0c70*/  IMAD.IADD R2, R2, 0x1, R11 ;  /* 0x0000000102027824 */ /* 0x000fc600078e020b */
[----:B---3--:R-:W-:-:S04]  /*0c80*/  FFMA R15, R16, UR26, R15 ;  /* 0x0000001a100f7c23 */ /* 0x008fc8000800000f */
[----:B------:R-:W-:-:S04]  /*0c90*/  FFMA R20, R20, UR25, R15 ;  /* 0x0000001914147c23 */ /* 0x000fc8000800000f */
[----:B------:R-:W-:-:S05]  /*0ca0*/  FFMA R17, R17, UR24, R20 ;  /* 0x0000001811117c23 */ /* 0x000fca0008000014 */
[----:B------:R2:W-:Y:S01]  /*0cb0*/  STG.E desc[UR6][R12.64], R17 ;  /* 0x000000110c007986 */ /* 0x0005e2000c101906 */
[----:B------:R-:W-:Y:S05]  /*0cc0*/  @!P0 BRA `(.L_x_8) ;  /* 0xfffffffc005c8947 */ /* 0x000fea000383ffff */
[----:B------:R-:W-:Y:S05]  /*0cd0*/  BSYNC.RECONVERGENT B0 ;  /* 0x0000000000007941 */ /* 0x000fea0003800200 */
.L_x_7:
[----:B------:R-:W-:Y:S05]  /*0ce0*/  EXIT ;  /* 0x000000000000794d */ /* 0x000fea0003800000 */
.L_x_9:
[----:B------:R-:W-:-:S00]  /*0cf0*/  BRA `(.L_x_9) ;  /* 0xfffffffc00fc7947 */ /* 0x000fc0000383ffff */
[----:B------:R-:W-:-:S00]  /*0d00*/  NOP ;  /* 0x0000000000007918 */ /* 0x000fc00000000000 */
[----:B------:R-:W-:-:S00]  /*0d10*/  NOP ;  /* 0x0000000000007918 */ /* 0x000fc00000000000 */
[----:B------:R-:W-:-:S00]  /*0d20*/  NOP ;  /* 0x0000000000007918 */ /* 0x000fc00000000000 */
[----:B------:R-:W-:-:S00]  /*0d30*/  NOP ;  /* 0x0000000000007918 */ /* 0x000fc00000000000 */
[----:B------:R-:W-:-:S00]  /*0d40*/  NOP ;  /* 0x0000000000007918 */ /* 0x000fc00000000000 */
[----:B------:R-:W-:-:S00]  /*0d50*/  NOP ;  /* 0x0000000000007918 */ /* 0x000fc00000000000 */
[----:B------:R-:W-:-:S00]  /*0d60*/  NOP ;  /* 0x0000000000007918 */ /* 0x000fc00000000000 */
[----:B------:R-:W-:-:S00]  /*0d70*/  NOP ;  /* 0x0000000000007918 */ /* 0x000fc00000000000 */
.L_x_15:


//--------------------- .text._Z17convolutionRowGPUPfS_ii --------------------------
	.section	.text._Z17convolutionRowGPUPfS_ii,"ax",@progbits
	.align	128
        .global         _Z17convolutionRowGPUPfS_ii
        .type           _Z17convolutionRowGPUPfS_ii,@function
        .size           _Z17convolutionRowGPUPfS_ii,(.L_x_16 - _Z17convolutionRowGPUPfS_ii)
        .other          _Z17convolutionRowGPUPfS_ii,@"STO_CUDA_ENTRY STV_DEFAULT"
_Z17convolutionRowGPUPfS_ii:
.text._Z17convolutionRowGPUPfS_ii:
[----:B------:R-:W-:Y:S01]  /*0000*/  LDC R1, c[0x0][0x37c] ;  /* 0x0000df00ff017b82 */ /* 0x000fe20000000800 */
[----:B------:R-:W0:Y:S07]  /*0010*/  S2R R8, SR_TID.X ;  /* 0x0000000000087919 */ /* 0x000e2e0000002100 */
[----:B------:R-:W1:Y:S01]  /*0020*/  LDC R6, c[0x0][0x390] ;  /* 0x0000e400ff067b82 */ /* 0x000e620000000800 */
[----:B------:R-:W-:Y:S01]  /*0030*/  UMOV UR4, 0x400 ;  /* 0x0000040000047882 */ /* 0x000fe20000000000 */
[----:B------:R-:W2:Y:S01]  /*0040*/  LDCU.64 UR6, c[0x0][0x358] ;  /* 0x00006b00ff0677ac */ /* 0x000ea20008000a00 */
[----:B------:R-:W3:Y:S01]  /*0050*/  S2R R0, SR_CTAID.X ;  /* 0x0000000000007919 */ /* 0x000ee20000002500 */
[----:B------:R-:W-:Y:S04]  /*0060*/  BSSY.RECONVERGENT B0, `(.L_x_10) ;  /* 0x000001e000007945 */ /* 0x000fe80003800200 */
[----:B------:R-:W4:Y:S08]  /*0070*/  S2UR UR5, SR_CgaCtaId ;  /* 0x00000000000579c3 */ /* 0x000f300000008800 */
[----:B------:R-:W5:Y:S01]  /*0080*/  S2UR UR8, SR_CTAID.Y ;  /* 0x00000000000879c3 */ /* 0x000f620000002600 */
[----:B-1----:R-:W-:-:S02]  /*0090*/  SHF.L.U32 R2, R6, 0x8, RZ ;  /* 0x0000000806027819 */ /* 0x002fc400000006ff */
[----:B------:R-:W-:Y:S02]  /*00a0*/  IADD3 R6, PT, PT, R6, -0x1, RZ ;  /* 0xffffffff06067810 */ /* 0x000fe40007ffe0ff */
[----:B------:R-:W-:Y:S02]  /*00b0*/  SHF.R.S32.HI R2, RZ, 0x8, R2 ;  /* 0x00000008ff027819 */ /* 0x000fe40000011402 */
[----:B0-----:R-:W-:Y:S01]  /*00c0*/  ISETP.GE.U32.AND P0, PT, R8, 0x8, PT ;  /* 0x000000080800780c */ /* 0x001fe20003f06070 */
[----:B----4-:R-:W-:Y:S01]  /*00d0*/  ULEA UR4, UR5, UR4, 0x18 ;  /* 0x0000000405047291 */ /* 0x010fe2000f8ec0ff */
[----:B---3--:R-:W-:-:S05]  /*00e0*/  SHF.L.U32 R0, R0, 0x8, RZ ;  /* 0x0000000800007819 */ /* 0x008fca00000006ff */
[----:B------:R-:W-:Y:S01]  /*00f0*/  LEA R3, R8, UR4, 0x2 ;  /* 0x0000000408037c11 */ /* 0x000fe2000f8e10ff */
[----:B-----5:R-:W-:Y:S01]  /*0100*/  IMAD R2, R2, UR8, RZ ;  /* 0x0000000802027c24 */ /* 0x020fe2000f8e02ff */
[----:B------:R-:W-:-:S04]  /*0110*/  SHF.R.S32.HI R7, RZ, 0x1, R0 ;  /* 0x00000001ff077819 */ /* 0x000fc80000011400 */
[----:B--2---:R-:W-:Y:S05]  /*0120*/  @!P0 BRA `(.L_x_11) ;  /* 0x0000000000448947 */ /* 0x004fea0003800000 */
[----:B------:R-:W-:Y:S01]  /*0130*/  IADD3 R0, PT, PT, R8, -0x10, R7 ;  /* 0xfffffff008007810 */ /* 0x000fe20007ffe007 */
[----:B------:R-:W-:Y:S01]  /*0140*/  BSSY.RECONVERGENT B1, `(.L_x_12) ;  /* 0x000000e000017945 */ /* 0x000fe20003800200 */
[----:B------:R-:W-:Y:S01]  /*0150*/  VIADDMNMX R5, R7, 0x87, R6, PT ;  /* 0x0000008707057846 */ /* 0x000fe20003800106 */
[----:B------:R-:W-:-:S03]  /*0160*/  HFMA2 R4, -RZ, RZ, 0, 0 ;  /* 0x00000000ff047431 */ /* 0x000fc600000001ff */
[----:B------:R-:W-:-:S04]  /*0170*/  ISETP.GT.AND P0, PT, R0, R5, PT ;  /* 0x000000050000720c */ /* 0x000fc80003f04270 */
[----:B------:R-:W-:-:S13]  /*0180*/  ISETP.LT.OR P0, PT, R0, RZ, P0 ;  /* 0x000000ff0000720c */ /* 0x000fda0000701670 */
[----:B------:R-:W-:Y:S05]  /*0190*/  @P0 BRA `(.L_x_13) ;  /* 0x0000000000200947 */ /* 0x000fea0003800000 */
[----:B------:R-:W0:Y:S01]  /*01a0*/  LDCU.64 UR4, c[0x0][0x388] ;  /* 0x00007100ff0477ac */ /* 0x000e220008000a00 */
[----:B------:R-:W-:Y:S02]  /*01b0*/  SHF.R.S32.HI R0, RZ, 0x1f, R2 ;  /* 0x0000001fff007819 */ /* 0x000fe40000011402 */
[--C-:B------:R-:W-:Y:S02]  /*01c0*/  SHF.R.S32.HI R5, RZ, 0x1f, R7.reuse ;  /* 0x0000001fff057819 */ /* 0x100fe40000011407 */
[----:B------:R-:W-:-:S04]  /*01d0*/  IADD3 R9, P0, P1, R2, R8, R7 ;  /* 0x0000000802097210 */ /* 0x000fc8000791e007 */
[----:B------:R-:W-:Y:S02]  /*01e0*/  IADD3.X R0, PT, PT, R0, RZ, R5, P0, P1 ;  /* 0x000000ff00007210 */ /* 0x000fe400007e2405 */
[----:B0-----:R-:W-:-:S04]  /*01f0*/  LEA R4, P0, R9, UR4, 0x2 ;  /* 0x0000000409047c11 */ /* 0x001fc8000f8010ff */
[----:B------:R-:W-:-:S05]  /*0200*/  LEA.HI.X R5, R9, UR5, R0, 0x2, P0 ;  /* 0x0000000509057c11 */ /* 0x000fca00080f1400 */
[----:B------:R0:W5:Y:S04]  /*0210*/  LDG.E R4, desc[UR6][R4.64+-0x40] ;  /* 0xffffc00604047981 */ /* 0x000168000c1e1900 */
.L_x_13:
[----:B------:R-:W-:Y:S05]  /*0220*/  BSYNC.RECONVERGENT B1 ;  /* 0x0000000000017941 */ /* 0x000fea0003800200 */
.L_x_12:
[----:B-----5:R1:W-:Y:S02]  /*0230*/  STS [R3+-0x20], R4 ;  /* 0xffffe00403007388 */ /* 0x0203e40000000800 */
.L_x_11:
[----:B------:R-:W-:Y:S05]  /*0240*/  BSYNC.RECONVERGENT B0 ;  /* 0x0000000000007941 */ /* 0x000fea0003800200 */
.L_x_10:
[----:B------:R-:W-:Y:S01]  /*0250*/  BAR.SYNC.DEFER_BLOCKING 0x0 ;  /* 0x0000000000007b1d */ /* 0x000fe20000010000 */
[C---:B0-----:R-:W-:Y:S02]  /*0260*/  IADD3 R5, PT, PT, R7.reuse, R8, RZ ;  /* 0x0000000807057210 */ /* 0x041fe40007ffe0ff */
[----:B------:R-:W-:-:S04]  /*0270*/  VIADDMNMX R6, R7, 0x7f, R6, PT ;  /* 0x0000007f07067846 */ /* 0x000fc80003800106 */
[----:B------:R-:W-:-:S13]  /*0280*/  ISETP.GT.AND P0, PT, R5, R6, PT ;  /* 0x000000060500720c */ /* 0x000fda0003f04270 */
[----:B------:R-:W-:Y:S05]  /*0290*/  @P0 EXIT ;  /* 0x000000000000094d */ /* 0x000fea0003800000 */
[----:B------:R-:W1:Y:S01]  /*02a0*/  LDS R0, [R3] ;  /* 0x0000000003007984 */ /* 0x000e620000000800 */
[----:B------:R-:W1:Y:S01]  /*02b0*/  LDCU UR4, c[0x3][0x40] ;  /* 0x00c00800ff0477ac */ /* 0x000e620008000800 */
[----:B------:R-:W-:Y:S02]  /*02c0*/  IADD3 R5, PT, PT, R2, R5, RZ ;  /* 0x0000000502057210 */ /* 0x000fe40007ffe0ff */
[----:B------:R-:W0:Y:S01]  /*02d0*/  LDS R7, [R3+0x4] ;  /* 0x0000040003077984 */ /* 0x000e220000000800 */
[----:B------:R-:W0:Y:S03]  /*02e0*/  LDCU.128 UR8, c[0x3][0x30] ;  /* 0x00c00600ff0877ac */ /* 0x000e260008000c00 */
[----:B------:R-:W2:Y:S01]  /*02f0*/  LDS R6, [R3+0x8] ;  /* 0x0000080003067984 */ /* 0x000ea20000000800 */
[----:B------:R-:W3:Y:S03]  /*0300*/  LDCU.128 UR12, c[0x3][0x20] ;  /* 0x00c00400ff0c77ac */ /* 0x000ee60008000c00 */
[----:B------:R-:W4:Y:S04]  /*0310*/  LDS R9, [R3+0xc] ;  /* 0x00000c0003097984 */ /* 0x000f280000000800 */
[----:B------:R-:W5:Y:S04]  /*0320*/  LDS R11, [R3+0x10] ;  /* 0x00001000030b7984 */ /* 0x000f680000000800 */
[----:B------:R-:W3:Y:S04]  /*0330*/  LDS R13, [R3+0x14] ;  /* 0x00001400030d7984 */ /* 0x000ee80000000800 */
[----:B------:R-:W3:Y:S04]  /*0340*/  LDS R15, [R3+0x18] ;  /* 0x00001800030f7984 */ /* 0x000ee80000000800 */
[----:B------:R-:W3:Y:S04]  /*0350*/  LDS R17, [R3+0x1c] ;  /* 0x00001c0003117984 */ /* 0x000ee80000000800 */
[----:B------:R-:W3:Y:S04]  /*0360*/  LDS R19, [R3+0x20] ;  /* 0x0000200003137984 */ /* 0x000ee80000000800 */
[----:B------:R-:W3:Y:S01]  /*0370*/  LDS R21, [R3+0x24] ;  /* 0x0000240003157984 */ /* 0x000ee20000000800 */
[----:B-1----:R-:W-:-:S03]  /*0380*/  FFMA R4, R0, UR4, RZ ;  /* 0x0000000400047c23 */ /* 0x002fc600080000ff */
[----:B------:R-:W-:Y:S01]  /*0390*/  LDS R23, [R3+0x30] ;  /* 0x0000300003177984 */ /* 0x000fe20000000800 */
[----:B0-----:R-:W-:-:S03]  /*03a0*/  FFMA R7, R7, UR11, R4 ;  /* 0x0000000b07077c23 */ /* 0x001fc60008000004 */
[----:B------:R-:W0:Y:S01]  /*03b0*/  LDS R0, [R3+0x28] ;  /* 0x0000280003007984 */ /* 0x000e220000000800 */
[----:B--2---:R-:W-:-:S03]  /*03c0*/  FFMA R6, R6, UR10, R7 ;  /* 0x0000000a06067c23 */ /* 0x004fc60008000007 */
[----:B------:R-:W1:Y:S01]  /*03d0*/  LDS R4, [R3+0x2c] ;  /* 0x00002c0003047984 */ /* 0x000e620000000800 */
[----:B----4-:R-:W-:-:S03]  /*03e0*/  FFMA R6, R9, UR9, R6 ;  /* 0x0000000909067c23 */ /* 0x010fc60008000006 */
[----:B------:R-:W2:Y:S01]  /*03f0*/  LDS R9, [R3+0x34] ;  /* 0x0000340003097984 */ /* 0x000ea20000000800 */
[----:B-----5:R-:W-:Y:S01]  /*0400*/  FFMA R6, R11, UR8, R6 ;  /* 0x000000080b067c23 */ /* 0x020fe20008000006 */
[----:B------:R-:W4:Y:S02]  /*0410*/  LDCU.128 UR8, c[0x3][0x10] ;  /* 0x00c00200ff0877ac */ /* 0x000f240008000c00 */
[----:B------:R-:W5:Y:S01]  /*0420*/  LDS R11, [R3+0x38] ;  /* 0x00003800030b7984 */ /* 0x000f620000000800 */
[----:B---3--:R-:W-:-:S03]  /*0430*/  FFMA R6, R13, UR15, R6 ;  /* 0x0000000f0d067c23 */ /* 0x008fc60008000006 */
[----:B------:R-:W3:Y:S01]  /*0440*/  LDS R13, [R3+0x3c] ;  /* 0x00003c00030d7984 */ /* 0x000ee20000000800 */
[----:B------:R-:W-:-:S03]  /*0450*/  FFMA R6, R15, UR14, R6 ;  /* 0x0000000e0f067c23 */ /* 0x000fc60008000006 */
[----:B------:R-:W3:Y:S01]  /*0460*/  LDS R15, [R3+0x40] ;  /* 0x00004000030f7984 */ /* 0x000ee20000000800 */
[----:B------:R-:W-:-:S04]  /*0470*/  FFMA R6, R17, UR13, R6 ;  /* 0x0000000d11067c23 */ /* 0x000fc80008000006 */
[----:B------:R-:W-:Y:S01]  /*0480*/  FFMA R6, R19, UR12, R6 ;  /* 0x0000000c13067c23 */ /* 0x000fe20008000006 */
[----:B------:R-:W2:Y:S03]  /*0490*/  LDCU.128 UR12, c[0x3][URZ] ;  /* 0x00c00000ff0c77ac */ /* 0x000ea60008000c00 */
[----:B----4-:R-:W-:Y:S02]  /*04a0*/  FFMA R21, R21, UR11, R6 ;  /* 0x0000000b15157c23 */ /* 0x010fe40008000006 */
[----:B------:R-:W4:Y:S02]  /*04b0*/  LDC.64 R6, c[0x0][0x380] ;  /* 0x0000e000ff067b82 */ /* 0x000f240000000a00 */
[----:B0-----:R-:W-:-:S04]  /*04c0*/  FFMA R21, R0, UR10, R21 ;  /* 0x0000000a00157c23 */ /* 0x001fc80008000015 */
[----:B-1----:R-:W-:-:S04]  /*04d0*/  FFMA R4, R4, UR9, R21 ;  /* 0x0000000904047c23 */ /* 0x002fc80008000015 */
[----:B------:R-:W-:-:S04]  /*04e0*/  FFMA R4, R23, UR8, R4 ;  /* 0x0000000817047c23 */ /* 0x000fc80008000004 */
[----:B--2---:R-:W-:-:S04]  /*04f0*/  FFMA R4, R9, UR15, R4 ;  /* 0x0000000f09047c23 */ /* 0x004fc80008000004 */
[----:B-----5:R-:W-:Y:S01]  /*0500*/  FFMA R4, R11, UR14, R4 ;  /* 0x0000000e0b047c23 */ /* 0x020fe20008000004 */
[----:B----4-:R-:W-:-:S04]  /*0510*/  IMAD.WIDE R6, R5, 0x4, R6 ;  /* 0x0000000405067825 */ /* 0x010fc800078e0206 */
[----:B---3--:R-:W-:-:S04]  /*0520*/  FFMA R4, R13, UR13, R4 ;  /* 0x0000000d0d047c23 */ /* 0x008fc80008000004 */
[----:B------:R-:W-:-:S05]  /*0530*/  FFMA R15, R15, UR12, R4 ;  /* 0x0000000c0f0f7c23 */ /* 0x000fca0008000004 */
[----:B------:R-:W-:Y:S01]  /*0540*/  STG.E desc[UR6][R6.64], R15 ;  /* 0x0000000f06007986 */ /* 0x000fe2000c101906 */
[----:B------:R-:W-:Y:S05]  /*0550*/  EXIT ;  /* 0x000000000000794d */ /* 0x000fea0003800000 */
.L_x_14:
        /* <DEDUP_REMOVED lines=10> */
.L_x_16:


//--------------------- .nv.shared._Z20convolutionColumnGPUPfS_iiii --------------------------
	.section	.nv.shared._Z20convolutionColumnGPUPfS_iiii,"aw",@nobits
	.sectionflags	@""
	.align	4
.nv.shared._Z20convolutionColumnGPUPfS_iiii:
	.zero		5120


//--------------------- .nv.shared.reserved.0     --------------------------
	.section	.nv.shared.reserved.0,"aw",@nobits
	.weak		__nv_reservedSMEM_offset_0_alias
	.size		__nv_reservedSMEM_offset_0_alias, 0, 64
	.other		__nv_reservedSMEM_offset_0_alias,@"STO_CUDA_RESERVED_SHARED STV_DEFAULT"
__nv_reservedSMEM_offset_0_alias:
	.zero		0
	.zero		64


//--------------------- .nv.shared._Z17convolutionRowGPUPfS_ii --------------------------
	.section	.nv.shared._Z17convolutionRowGPUPfS_ii,"aw",@nobits
	.sectionflags	@""
	.align	4
.nv.shared._Z17convolutionRowGPUPfS_ii:
	.zero		1600


//--------------------- .nv.constant0._Z20convolutionColumnGPUPfS_iiii --------------------------
	.section	.nv.constant0._Z20convolutionColumnGPUPfS_iiii,"a",@progbits
	.sectionflags	@""
	.align	4
.nv.constant0._Z20convolutionColumnGPUPfS_iiii:
	.zero		928


//--------------------- .nv.constant0._Z17convolutionRowGPUPfS_ii --------------------------
	.section	.nv.constant0._Z17convolutionRowGPUPfS_ii,"a",@progbits
	.sectionflags	@""
	.align	4
.nv.constant0._Z17convolutionRowGPUPfS_ii:
	.zero		920


//--------------------- SYMBOLS --------------------------

	.type		.nv.reservedSmem.offset0,@object
	.size		.nv.reservedSmem.offset0,0x4
	.type		.nv.reservedSmem.cap,@object
	.size		.nv.reservedSmem.cap,0x4
